//
// Generated by NVIDIA NVVM Compiler
//
// Compiler Build ID: CL-36424714
// Cuda compilation tools, release 13.0, V13.0.88
// Based on NVVM 20.0.0
//

.version 9.0
.target sm_100
.address_size 64

	// .globl	_Z7stencilPfS_i

.visible .entry _Z7stencilPfS_i(
	.param .u64 .ptr .align 1 _Z7stencilPfS_i_param_0,
	.param .u64 .ptr .align 1 _Z7stencilPfS_i_param_1,
	.param .u32 _Z7stencilPfS_i_param_2
)
{
	.reg .pred 	%p<12>;
	.reg .b32 	%r<34>;
	.reg .b32 	%f<13>;
	.reg .b64 	%rd<20>;

	ld.param.u64 	%rd1, [_Z7stencilPfS_i_param_0];
	ld.param.u64 	%rd2, [_Z7stencilPfS_i_param_1];
	ld.param.u32 	%r5, [_Z7stencilPfS_i_param_2];
	mov.u32 	%r6, %ctaid.x;
	mov.u32 	%r7, %ntid.x;
	mov.u32 	%r8, %tid.x;
	mad.lo.s32 	%r9, %r6, %r7, %r8;
	mov.u32 	%r10, %ctaid.y;
	mov.u32 	%r11, %ntid.y;
	mov.u32 	%r12, %tid.y;
	mad.lo.s32 	%r13, %r10, %r11, %r12;
	mov.u32 	%r14, %ctaid.z;
	mov.u32 	%r15, %ntid.z;
	mov.u32 	%r16, %tid.z;
	mad.lo.s32 	%r17, %r14, %r15, %r16;
	setp.lt.s32 	%p1, %r9, 1;
	add.s32 	%r18, %r5, -1;
	setp.ge.s32 	%p2, %r9, %r18;
	or.pred  	%p3, %p1, %p2;
	setp.eq.s32 	%p4, %r13, 0;
	or.pred  	%p5, %p4, %p3;
	setp.ge.s32 	%p6, %r13, %r18;
	or.pred  	%p7, %p5, %p6;
	setp.eq.s32 	%p8, %r17, 0;
	or.pred  	%p9, %p7, %p8;
	setp.ge.s32 	%p10, %r17, %r18;
	or.pred  	%p11, %p9, %p10;
	@%p11 bra 	$L__BB0_2;
	mul.lo.s32 	%r19, %r5, %r9;
	mul.lo.s32 	%r20, %r19, %r5;
	mul.lo.s32 	%r21, %r5, %r13;
	add.s32 	%r22, %r20, %r21;
	add.s32 	%r23, %r22, %r17;
	cvta.to.global.u64 	%rd3, %rd2;
	cvta.to.global.u64 	%rd4, %rd1;
	sub.s32 	%r24, %r19, %r5;
	add.s32 	%r25, %r21, %r17;
	mad.lo.s32 	%r26, %r24, %r5, %r25;
	shl.b32 	%r27, %r5, 1;
	add.s32 	%r28, %r24, %r27;
	mad.lo.s32 	%r29, %r28, %r5, %r25;
	sub.s32 	%r30, %r21, %r5;
	add.s32 	%r31, %r30, %r17;
	add.s32 	%r32, %r31, %r20;
	add.s32 	%r33, %r23, %r5;
	mul.wide.s32 	%rd5, %r26, 4;
	add.s64 	%rd6, %rd3, %rd5;
	ld.global.f32 	%f1, [%rd6];
	mul.wide.s32 	%rd7, %r29, 4;
	add.s64 	%rd8, %rd3, %rd7;
	ld.global.f32 	%f2, [%rd8];
	add.f32 	%f3, %f1, %f2;
	mul.wide.s32 	%rd9, %r32, 4;
	add.s64 	%rd10, %rd3, %rd9;
	ld.global.f32 	%f4, [%rd10];
	add.f32 	%f5, %f3, %f4;
	mul.wide.s32 	%rd11, %r33, 4;
	add.s64 	%rd12, %rd3, %rd11;
	ld.global.f32 	%f6, [%rd12];
	add.f32 	%f7, %f5, %f6;
	cvt.s64.s32 	%rd13, %r22;
	cvt.u64.u32 	%rd14, %r17;
	add.s64 	%rd15, %rd14, %rd13;
	shl.b64 	%rd16, %rd15, 2;
	add.s64 	%rd17, %rd3, %rd16;
	ld.global.f32 	%f8, [%rd17+-4];
	add.f32 	%f9, %f7, %f8;
	ld.global.f32 	%f10, [%rd17+4];
	add.f32 	%f11, %f9, %f10;
	mul.f32 	%f12, %f11, 0f3F400000;
	mul.wide.s32 	%rd18, %r23, 4;
	add.s64 	%rd19, %rd4, %rd18;
	st.global.f32 	[%rd19], %f12;
$L__BB0_2:
	ret;

}


// ===== COMPILED SASS (sm_100) =====

	.target	sm_100

	.elftype	@"ET_EXEC"


//--------------------- .note.nv.tkinfo           --------------------------
	.section	.note.nv.tkinfo,"",@"SHT_NOTE"
	.sectionflags	@"SHF_NOTE_NV_TKINFO"
	.tkinfo
        /*0018*/ 	.word	0x00000002
        /*0030*/ 	.string	""
        /*0030*/ 	.string	"ptxas"
        /*0030*/ 	.string	"Cuda compilation tools, release 13.0, V13.0.88"
        /*0030*/ 	.string	"Build cuda_13.0.r13.0/compiler.36424714_0"
        /*0030*/ 	.string	"-arch sm_100 -m 64 "



//--------------------- .note.nv.cuinfo           --------------------------
	.section	.note.nv.cuinfo,"",@"SHT_NOTE"
	.sectionflags	@"SHF_NOTE_NV_CUINFO"
        /*0018*/ 	.short	0x0002
        /*001a*/ 	.short	0x0064
        /*001c*/ 	.short	0x0082
	.zero		2


//--------------------- .nv.info                  --------------------------
	.section	.nv.info,"",@"SHT_CUDA_INFO"
	.align	4


	//----- nvinfo : EIATTR_REGCOUNT
	.align		4
        /*0000*/ 	.byte	0x04, 0x2f
        /*0002*/ 	.short	(.L_1 - .L_0)
	.align		4
.L_0:
        /*0004*/ 	.word	index@(_Z7stencilPfS_i)
        /*0008*/ 	.word	0x00000012


	//----- nvinfo : EIATTR_FRAME_SIZE
	.align		4
.L_1:
        /*000c*/ 	.byte	0x04, 0x11
        /*000e*/ 	.short	(.L_3 - .L_2)
	.align		4
.L_2:
        /*0010*/ 	.word	index@(_Z7stencilPfS_i)
        /*0014*/ 	.word	0x00000000


	//----- nvinfo : EIATTR_MIN_STACK_SIZE
	.align		4
.L_3:
        /*0018*/ 	.byte	0x04, 0x12
        /*001a*/ 	.short	(.L_5 - .L_4)
	.align		4
.L_4:
        /*001c*/ 	.word	index@(_Z7stencilPfS_i)
        /*0020*/ 	.word	0x00000000
.L_5:


//--------------------- .nv.compat                --------------------------
	.section	.nv.compat,"",@"SHT_CUDA_COMPAT_INFO"
	.align	4
        /*0000*/ 	.byte	0x02, 0x09, 0x00, 0x00, 0x02, 0x02, 0x01, 0x00, 0x02, 0x05, 0x05, 0x00, 0x03, 0x07, 0x01, 0x01
        /*0010*/ 	.byte	0x02, 0x03, 0x00, 0x00, 0x02, 0x06, 0x01, 0x00, 0x04, 0x0b, 0x08, 0x00, 0x09, 0x00, 0x00, 0x00
        /*0020*/ 	.byte	0x00, 0x00, 0x00, 0x00


//--------------------- .nv.info._Z7stencilPfS_i  --------------------------
	.section	.nv.info._Z7stencilPfS_i,"",@"SHT_CUDA_INFO"
	.sectionflags	@""
	.align	4


	//----- nvinfo : EIATTR_CUDA_API_VERSION
	.align		4
        /*0000*/ 	.byte	0x04, 0x37
        /*0002*/ 	.short	(.L_7 - .L_6)
.L_6:
        /*0004*/ 	.word	0x00000082


	//----- nvinfo : EIATTR_KPARAM_INFO
	.align		4
.L_7:
        /*0008*/ 	.byte	0x04, 0x17
        /*000a*/ 	.short	(.L_9 - .L_8)
.L_8:
        /*000c*/ 	.word	0x00000000
        /*0010*/ 	.short	0x0002
        /*0012*/ 	.short	0x0010
        /*0014*/ 	.byte	0x00, 0xf0, 0x11, 0x00


	//----- nvinfo : EIATTR_KPARAM_INFO
	.align		4
.L_9:
        /*0018*/ 	.byte	0x04, 0x17
        /*001a*/ 	.short	(.L_11 - .L_10)
.L_10:
        /*001c*/ 	.word	0x00000000
        /*0020*/ 	.short	0x0001
        /*0022*/ 	.short	0x0008
        /*0024*/ 	.byte	0x00, 0xf5, 0x21, 0x00


	//----- nvinfo : EIATTR_KPARAM_INFO
	.align		4
.L_11:
        /*0028*/ 	.byte	0x04, 0x17
        /*002a*/ 	.short	(.L_13 - .L_12)
.L_12:
        /*002c*/ 	.word	0x00000000
        /*0030*/ 	.short	0x0000
        /*0032*/ 	.short	0x0000
        /*0034*/ 	.byte	0x00, 0xf5, 0x21, 0x00


	//----- nvinfo : EIATTR_SPARSE_MMA_MASK
	.align		4
.L_13:
        /*0038*/ 	.byte	0x03, 0x50
        /*003a*/ 	.short	0x0000


	//----- nvinfo : EIATTR_MAXREG_COUNT
	.align		4
        /*003c*/ 	.byte	0x03, 0x1b
        /*003e*/ 	.short	0x00ff


	//----- nvinfo : EIATTR_MERCURY_ISA_VERSION
	.align		4
        /*0040*/ 	.byte	0x03, 0x5f
        /*0042*/ 	.short	0x0101


	//----- nvinfo : EIATTR_VRC_CTA_INIT_COUNT
	.align		4
        /*0044*/ 	.byte	0x02, 0x4a
	.zero		1
	.zero		1


	//----- nvinfo : EIATTR_EXIT_INSTR_OFFSETS
	.align		4
        /*0048*/ 	.byte	0x04, 0x1c
        /*004a*/ 	.short	(.L_15 - .L_14)


	//   ....[0]....
.L_14:
        /*004c*/ 	.word	0x00000150


	//   ....[1]....
        /*0050*/ 	.word	0x000003d0


	//----- nvinfo : EIATTR_CBANK_PARAM_SIZE
	.align		4
.L_15:
        /*0054*/ 	.byte	0x03, 0x19
        /*0056*/ 	.short	0x0014


	//----- nvinfo : EIATTR_PARAM_CBANK
	.align		4
        /*0058*/ 	.byte	0x04, 0x0a
        /*005a*/ 	.short	(.L_17 - .L_16)
	.align		4
.L_16:
        /*005c*/ 	.word	index@(.nv.constant0._Z7stencilPfS_i)
        /*0060*/ 	.short	0x0380
        /*0062*/ 	.short	0x0014


	//----- nvinfo : EIATTR_SW_WAR
	.align		4
.L_17:
        /*0064*/ 	.byte	0x04, 0x36
        /*0066*/ 	.short	(.L_19 - .L_18)
.L_18:
        /*0068*/ 	.word	0x00000008
.L_19:


//--------------------- .nv.callgraph             --------------------------
	.section	.nv.callgraph,"",@"SHT_CUDA_CALLGRAPH"
	.align	4
	.sectionentsize	8
	.align		4
        /*0000*/ 	.word	0x00000000
	.align		4
        /*0004*/ 	.word	0xffffffff
	.align		4
        /*0008*/ 	.word	0x00000000
	.align		4
        /*000c*/ 	.word	0xfffffffe
	.align		4
        /*0010*/ 	.word	0x00000000
	.align		4
        /*0014*/ 	.word	0xfffffffd
	.align		4
        /*0018*/ 	.word	0x00000000
	.align		4
        /*001c*/ 	.word	0xfffffffc


//--------------------- .text._Z7stencilPfS_i     --------------------------
	.section	.text._Z7stencilPfS_i,"ax",@progbits
	.align	128
        .global         _Z7stencilPfS_i
        .type           _Z7stencilPfS_i,@function
        .size           _Z7stencilPfS_i,(.L_x_1 - _Z7stencilPfS_i)
        .other          _Z7stencilPfS_i,@"STO_CUDA_ENTRY STV_DEFAULT"
_Z7stencilPfS_i:
.text._Z7stencilPfS_i:
[----:B------:R-:W-:Y:S01]  /*0000*/  LDC R1, c[0x0][0x37c] ;  /* 0x0000df00ff017b82 */ /* 0x000fe20000000800 */
[----:B------:R-:W0:Y:S07]  /*0010*/  S2R R3, SR_TID.X ;  /* 0x0000000000037919 */ /* 0x000e2e0000002100 */
[----:B------:R-:W0:Y:S01]  /*0020*/  S2UR UR4, SR_CTAID.X ;  /* 0x00000000000479c3 */ /* 0x000e220000002500 */
[----:B------:R-:W1:Y:S01]  /*0030*/  S2R R7, SR_TID.Y ;  /* 0x0000000000077919 */ /* 0x000e620000002200 */
[----:B------:R-:W2:Y:S06]  /*0040*/  S2R R9, SR_TID.Z ;  /* 0x0000000000097919 */ /* 0x000eac0000002300 */
[----:B------:R-:W0:Y:S08]  /*0050*/  LDC R0, c[0x0][0x360] ;  /* 0x0000d800ff007b82 */ /* 0x000e300000000800 */
[----:B------:R-:W3:Y:S08]  /*0060*/  LDC R5, c[0x0][0x390] ;  /* 0x0000e400ff057b82 */ /* 0x000ef00000000800 */
[----:B------:R-:W1:Y:S08]  /*0070*/  S2UR UR5, SR_CTAID.Y ;  /* 0x00000000000579c3 */ /* 0x000e700000002600 */
[----:B------:R-:W1:Y:S01]  /*0080*/  LDC R4, c[0x0][0x364] ;  /* 0x0000d900ff047b82 */ /* 0x000e620000000800 */
[----:B0-----:R-:W-:-:S07]  /*0090*/  IMAD R0, R0, UR4, R3 ;  /* 0x0000000400007c24 */ /* 0x001fce000f8e0203 */
[----:B------:R-:W2:Y:S01]  /*00a0*/  S2UR UR6, SR_CTAID.Z ;  /* 0x00000000000679c3 */ /* 0x000ea20000002700 */
[----:B---3--:R-:W-:-:S04]  /*00b0*/  IADD3 R3, PT, PT, R5, -0x1, RZ ;  /* 0xffffffff05037810 */ /* 0x008fc80007ffe0ff */
[----:B------:R-:W-:-:S03]  /*00c0*/  ISETP.GE.AND P0, PT, R0, R3, PT ;  /* 0x000000030000720c */ /* 0x000fc60003f06270 */
[----:B------:R-:W2:Y:S01]  /*00d0*/  LDC R10, c[0x0][0x368] ;  /* 0x0000da00ff0a7b82 */ /* 0x000ea20000000800 */
[----:B------:R-:W-:Y:S01]  /*00e0*/  ISETP.LT.OR P0, PT, R0, 0x1, P0 ;  /* 0x000000010000780c */ /* 0x000fe20000701670 */
[----:B-1----:R-:W-:-:S05]  /*00f0*/  IMAD R4, R4, UR5, R7 ;  /* 0x0000000504047c24 */ /* 0x002fca000f8e0207 */
[----:B------:R-:W-:-:S04]  /*0100*/  ISETP.EQ.OR P0, PT, R4, RZ, P0 ;  /* 0x000000ff0400720c */ /* 0x000fc80000702670 */
[----:B------:R-:W-:Y:S01]  /*0110*/  ISETP.GE.OR P0, PT, R4, R3, P0 ;  /* 0x000000030400720c */ /* 0x000fe20000706670 */
[----:B--2---:R-:W-:-:S05]  /*0120*/  IMAD R10, R10, UR6, R9 ;  /* 0x000000060a0a7c24 */ /* 0x004fca000f8e0209 */
[----:B------:R-:W-:-:S04]  /*0130*/  ISETP.EQ.OR P0, PT, R10, RZ, P0 ;  /* 0x000000ff0a00720c */ /* 0x000fc80000702670 */
[----:B------:R-:W-:-:S13]  /*0140*/  ISETP.GE.OR P0, PT, R10, R3, P0 ;  /* 0x000000030a00720c */ /* 0x000fda0000706670 */
[----:B------:R-:W-:Y:S05]  /*0150*/  @P0 EXIT ;  /* 0x000000000000094d */ /* 0x000fea0003800000 */
[----:B------:R-:W0:Y:S01]  /*0160*/  LDC.64 R2, c[0x0][0x388] ;  /* 0x0000e200ff027b82 */ /* 0x000e220000000a00 */
[-C--:B------:R-:W-:Y:S01]  /*0170*/  IMAD R0, R0, R5.reuse, RZ ;  /* 0x0000000500007224 */ /* 0x080fe200078e02ff */
[----:B------:R-:W1:Y:S01]  /*0180*/  LDCU.64 UR4, c[0x0][0x358] ;  /* 0x00006b00ff0477ac */ /* 0x000e620008000a00 */
[CC--:B------:R-:W-:Y:S02]  /*0190*/  IMAD R9, R4.reuse, R5.reuse, -R5 ;  /* 0x0000000504097224 */ /* 0x0c0fe400078e0a05 */
[-C--:B------:R-:W-:Y:S01]  /*01a0*/  IMAD R8, R4, R5.reuse, R10 ;  /* 0x0000000504087224 */ /* 0x080fe200078e020a */
[-C--:B------:R-:W-:Y:S01]  /*01b0*/  IADD3 R6, PT, PT, R0, -R5.reuse, RZ ;  /* 0x8000000500067210 */ /* 0x080fe20007ffe0ff */
[----:B------:R-:W2:Y:S01]  /*01c0*/  LDCU.64 UR6, c[0x0][0x388] ;  /* 0x00007100ff0677ac */ /* 0x000ea20008000a00 */
[----:B------:R-:W-:Y:S02]  /*01d0*/  IADD3 R14, PT, PT, R4, R0, RZ ;  /* 0x00000000040e7210 */ /* 0x000fe40007ffe0ff */
[----:B------:R-:W-:Y:S01]  /*01e0*/  LEA R4, R5, R6, 0x1 ;  /* 0x0000000605047211 */ /* 0x000fe200078e08ff */
[----:B------:R-:W-:Y:S01]  /*01f0*/  IMAD R7, R6, R5, R8 ;  /* 0x0000000506077224 */ /* 0x000fe200078e0208 */
[----:B------:R-:W-:Y:S01]  /*0200*/  IADD3 R12, PT, PT, R10, R9, RZ ;  /* 0x000000090a0c7210 */ /* 0x000fe20007ffe0ff */
[----:B------:R-:W-:-:S02]  /*0210*/  IMAD R11, R14, R5, RZ ;  /* 0x000000050e0b7224 */ /* 0x000fc400078e02ff */
[-C--:B------:R-:W-:Y:S02]  /*0220*/  IMAD R9, R4, R5.reuse, R8 ;  /* 0x0000000504097224 */ /* 0x080fe400078e0208 */
[----:B------:R-:W-:Y:S01]  /*0230*/  IMAD R13, R0, R5, R12 ;  /* 0x00000005000d7224 */ /* 0x000fe200078e020c */
[CC--:B------:R-:W-:Y:S02]  /*0240*/  IADD3 R0, PT, PT, R10.reuse, R11.reuse, RZ ;  /* 0x0000000b0a007210 */ /* 0x0c0fe40007ffe0ff */
[----:B------:R-:W-:Y:S01]  /*0250*/  IADD3 R14, P0, PT, R10, R11, RZ ;  /* 0x0000000b0a0e7210 */ /* 0x000fe20007f1e0ff */
[----:B0-----:R-:W-:Y:S01]  /*0260*/  IMAD.WIDE R8, R9, 0x4, R2 ;  /* 0x0000000409087825 */ /* 0x001fe200078e0202 */
[----:B------:R-:W-:-:S03]  /*0270*/  IADD3 R15, PT, PT, R0, R5, RZ ;  /* 0x00000005000f7210 */ /* 0x000fc60007ffe0ff */
[--C-:B------:R-:W-:Y:S02]  /*0280*/  IMAD.WIDE R6, R7, 0x4, R2.reuse ;  /* 0x0000000407067825 */ /* 0x100fe400078e0202 */
[----:B-1----:R-:W3:Y:S02]  /*0290*/  LDG.E R9, desc[UR4][R8.64] ;  /* 0x0000000408097981 */ /* 0x002ee4000c1e1900 */
[--C-:B------:R-:W-:Y:S02]  /*02a0*/  IMAD.WIDE R4, R13, 0x4, R2.reuse ;  /* 0x000000040d047825 */ /* 0x100fe400078e0202 */
[----:B------:R0:W3:Y:S01]  /*02b0*/  LDG.E R12, desc[UR4][R6.64] ;  /* 0x00000004060c7981 */ /* 0x0000e2000c1e1900 */
[----:B------:R-:W-:Y:S01]  /*02c0*/  LEA.HI.X.SX32 R11, R11, RZ, 0x1, P0 ;  /* 0x000000ff0b0b7211 */ /* 0x000fe200000f0eff */
[----:B------:R-:W-:Y:S01]  /*02d0*/  IMAD.WIDE R2, R15, 0x4, R2 ;  /* 0x000000040f027825 */ /* 0x000fe200078e0202 */
[C---:B--2---:R-:W-:Y:S01]  /*02e0*/  LEA R10, P0, R14.reuse, UR6, 0x2 ;  /* 0x000000060e0a7c11 */ /* 0x044fe2000f8010ff */
[----:B------:R-:W2:Y:S03]  /*02f0*/  LDG.E R5, desc[UR4][R4.64] ;  /* 0x0000000404057981 */ /* 0x000ea6000c1e1900 */
[----:B------:R-:W-:Y:S01]  /*0300*/  LEA.HI.X R11, R14, UR7, R11, 0x2, P0 ;  /* 0x000000070e0b7c11 */ /* 0x000fe200080f140b */
[----:B------:R-:W4:Y:S01]  /*0310*/  LDG.E R3, desc[UR4][R2.64] ;  /* 0x0000000402037981 */ /* 0x000f22000c1e1900 */
[----:B0-----:R-:W0:Y:S03]  /*0320*/  LDC.64 R6, c[0x0][0x380] ;  /* 0x0000e000ff067b82 */ /* 0x001e260000000a00 */
[----:B------:R-:W5:Y:S04]  /*0330*/  LDG.E R13, desc[UR4][R10.64+-0x4] ;  /* 0xfffffc040a0d7981 */ /* 0x000f68000c1e1900 */
[----:B------:R-:W5:Y:S01]  /*0340*/  LDG.E R15, desc[UR4][R10.64+0x4] ;  /* 0x000004040a0f7981 */ /* 0x000f62000c1e1900 */
[----:B---3--:R-:W-:-:S04]  /*0350*/  FADD R12, R12, R9 ;  /* 0x000000090c0c7221 */ /* 0x008fc80000000000 */
[----:B--2---:R-:W-:-:S04]  /*0360*/  FADD R12, R12, R5 ;  /* 0x000000050c0c7221 */ /* 0x004fc80000000000 */
[----:B----4-:R-:W-:-:S04]  /*0370*/  FADD R12, R12, R3 ;  /* 0x000000030c0c7221 */ /* 0x010fc80000000000 */
[----:B-----5:R-:W-:Y:S01]  /*0380*/  FADD R12, R12, R13 ;  /* 0x0000000d0c0c7221 */ /* 0x020fe20000000000 */
[----:B0-----:R-:W-:-:S04]  /*0390*/  IMAD.WIDE R4, R0, 0x4, R6 ;  /* 0x0000000400047825 */ /* 0x001fc800078e0206 */
[----:B------:R-:W-:-:S04]  /*03a0*/  FADD R12, R12, R15 ;  /* 0x0000000f0c0c7221 */ /* 0x000fc80000000000 */
[----:B------:R-:W-:-:S05]  /*03b0*/  FMUL R7, R12, 0.75 ;  /* 0x3f4000000c077820 */ /* 0x000fca0000400000 */
[----:B------:R-:W-:Y:S01]  /*03c0*/  STG.E desc[UR4][R4.64], R7 ;  /* 0x0000000704007986 */ /* 0x000fe2000c101904 */
[----:B------:R-:W-:Y:S05]  /*03d0*/  EXIT ;  /* 0x000000000000794d */ /* 0x000fea0003800000 */
.L_x_0:
[----:B------:R-:W-:-:S00]  /*03e0*/  BRA `(.L_x_0) ;  /* 0xfffffffc00fc7947 */ /* 0x000fc0000383ffff */
[----:B------:R-:W-:-:S00]  /*03f0*/  NOP ;  /* 0x0000000000007918 */ /* 0x000fc00000000000 */
        /* <DEDUP_REMOVED lines=8> */
.L_x_1:


//--------------------- .nv.shared.reserved.0     --------------------------
	.section	.nv.shared.reserved.0,"aw",@nobits
	.weak		__nv_reservedSMEM_offset_0_alias
	.size		__nv_reservedSMEM_offset_0_alias, 0, 64
	.other		__nv_reservedSMEM_offset_0_alias,@"STO_CUDA_RESERVED_SHARED STV_DEFAULT"
__nv_reservedSMEM_offset_0_alias:
	.zero		0
	.zero		64


//--------------------- .nv.constant0._Z7stencilPfS_i --------------------------
	.section	.nv.constant0._Z7stencilPfS_i,"a",@progbits
	.sectionflags	@""
	.align	4
.nv.constant0._Z7stencilPfS_i:
	.zero		916


//--------------------- SYMBOLS --------------------------

	.type		.nv.reservedSmem.offset0,@object
	.size		.nv.reservedSmem.offset0,0x4
